	.headerflags	@"EF_CUDA_TEXMODE_UNIFIED EF_CUDA_64BIT_ADDRESS EF_CUDA_ACCELERATORS EF_CUDA_SM90 EF_CUDA_VIRTUAL_SM(EF_CUDA_SM90)"
	.elftype	@"ET_EXEC"


//--------------------- .nv.info                  --------------------------
	.section	.nv.info,"",@"SHT_CUDA_INFO"
	.align	4


	//----- nvinfo : EIATTR_REGCOUNT
	.align		4
        /*0000*/ 	.byte	0x04, 0x2f
        /*0002*/ 	.short	(.L_3 - .L_2)
	.align		4
.L_2:
        /*0004*/ 	.word	index@(triton_per_fused_add_linalg_vector_norm_mean_sub_4)
        /*0008*/ 	.word	0x00000019


	//----- nvinfo : EIATTR_MIN_STACK_SIZE
	.align		4
.L_3:
        /*000c*/ 	.byte	0x04, 0x12
        /*000e*/ 	.short	(.L_5 - .L_4)
	.align		4
.L_4:
        /*0010*/ 	.word	index@(triton_per_fused_add_linalg_vector_norm_mean_sub_4)
        /*0014*/ 	.word	0x00000000


	//----- nvinfo : EIATTR_FRAME_SIZE
	.align		4
.L_5:
        /*0018*/ 	.byte	0x04, 0x11
        /*001a*/ 	.short	(.L_7 - .L_6)
	.align		4
.L_6:
        /*001c*/ 	.word	index@(triton_per_fused_add_linalg_vector_norm_mean_sub_4)
        /*0020*/ 	.word	0x00000000


	//----- nvinfo : EIATTR_MIN_STACK_SIZE
	.align		4
.L_7:
        /*0024*/ 	.byte	0x04, 0x12
        /*0026*/ 	.short	(.L_9 - .L_8)
	.align		4
.L_8:
        /*0028*/ 	.word	index@(triton_per_fused_add_linalg_vector_norm_mean_sub_4)
        /*002c*/ 	.word	0x00000000
.L_9:


//--------------------- .nv.info.triton_per_fused_add_linalg_vector_norm_mean_sub_4 --------------------------
	.section	.nv.info.triton_per_fused_add_linalg_vector_norm_mean_sub_4,"",@"SHT_CUDA_INFO"
	.sectionflags	@""
	.align	4


	//----- nvinfo : EIATTR_CUDA_API_VERSION
	.align		4
        /*0000*/ 	.byte	0x04, 0x37
        /*0002*/ 	.short	(.L_11 - .L_10)
.L_10:
        /*0004*/ 	.word	0x0000007c


	//----- nvinfo : EIATTR_KPARAM_INFO
	.align		4
.L_11:
        /*0008*/ 	.byte	0x04, 0x17
        /*000a*/ 	.short	(.L_13 - .L_12)
.L_12:
        /*000c*/ 	.word	0x00000000
        /*0010*/ 	.short	0x0005
        /*0012*/ 	.short	0x0028
        /*0014*/ 	.byte	0x00, 0xf0, 0x11, 0x00


	//----- nvinfo : EIATTR_KPARAM_INFO
	.align		4
.L_13:
        /*0018*/ 	.byte	0x04, 0x17
        /*001a*/ 	.short	(.L_15 - .L_14)
.L_14:
        /*001c*/ 	.word	0x00000000
        /*0020*/ 	.short	0x0004
        /*0022*/ 	.short	0x0020
        /*0024*/ 	.byte	0x00, 0xf4, 0x21, 0x00


	//----- nvinfo : EIATTR_KPARAM_INFO
	.align		4
.L_15:
        /*0028*/ 	.byte	0x04, 0x17
        /*002a*/ 	.short	(.L_17 - .L_16)
.L_16:
        /*002c*/ 	.word	0x00000000
        /*0030*/ 	.short	0x0003
        /*0032*/ 	.short	0x0018
        /*0034*/ 	.byte	0x00, 0xf4, 0x21, 0x00


	//----- nvinfo : EIATTR_KPARAM_INFO
	.align		4
.L_17:
        /*0038*/ 	.byte	0x04, 0x17
        /*003a*/ 	.short	(.L_19 - .L_18)
.L_18:
        /*003c*/ 	.word	0x00000000
        /*0040*/ 	.short	0x0002
        /*0042*/ 	.short	0x0010
        /*0044*/ 	.byte	0x00, 0xf4, 0x21, 0x00


	//----- nvinfo : EIATTR_KPARAM_INFO
	.align		4
.L_19:
        /*0048*/ 	.byte	0x04, 0x17
        /*004a*/ 	.short	(.L_21 - .L_20)
.L_20:
        /*004c*/ 	.word	0x00000000
        /*0050*/ 	.short	0x0001
        /*0052*/ 	.short	0x0008
        /*0054*/ 	.byte	0x00, 0xf4, 0x21, 0x00


	//----- nvinfo : EIATTR_KPARAM_INFO
	.align		4
.L_21:
        /*0058*/ 	.byte	0x04, 0x17
        /*005a*/ 	.short	(.L_23 - .L_22)
.L_22:
        /*005c*/ 	.word	0x00000000
        /*0060*/ 	.short	0x0000
        /*0062*/ 	.short	0x0000
        /*0064*/ 	.byte	0x00, 0xf4, 0x21, 0x00


	//----- nvinfo : EIATTR_SPARSE_MMA_MASK
	.align		4
.L_23:
        /*0068*/ 	.byte	0x03, 0x50
        /*006a*/ 	.short	0x0000


	//----- nvinfo : EIATTR_MAXREG_COUNT
	.align		4
        /*006c*/ 	.byte	0x03, 0x1b
        /*006e*/ 	.short	0x00ff


	//----- nvinfo : EIATTR_COOP_GROUP_MASK_REGIDS
	.align		4
        /*0070*/ 	.byte	0x04, 0x29
        /*0072*/ 	.short	(.L_25 - .L_24)


	//   ....[0]....
.L_24:
        /*0074*/ 	.word	0xffffffff


	//   ....[1]....
        /*0078*/ 	.word	0xffffffff


	//   ....[2]....
        /*007c*/ 	.word	0xffffffff


	//   ....[3]....
        /*0080*/ 	.word	0xffffffff


	//   ....[4]....
        /*0084*/ 	.word	0xffffffff


	//   ....[5]....
        /*0088*/ 	.word	0xffffffff


	//----- nvinfo : EIATTR_COOP_GROUP_INSTR_OFFSETS
	.align		4
.L_25:
        /*008c*/ 	.byte	0x04, 0x28
        /*008e*/ 	.short	(.L_27 - .L_26)


	//   ....[0]....
.L_26:
        /*0090*/ 	.word	0x00000260


	//   ....[1]....
        /*0094*/ 	.word	0x00000280


	//   ....[2]....
        /*0098*/ 	.word	0x000002b0


	//   ....[3]....
        /*009c*/ 	.word	0x000002f0


	//   ....[4]....
        /*00a0*/ 	.word	0x00000310


	//   ....[5]....
        /*00a4*/ 	.word	0x00000380


	//----- nvinfo : EIATTR_EXIT_INSTR_OFFSETS
	.align		4
.L_27:
        /*00a8*/ 	.byte	0x04, 0x1c
        /*00aa*/ 	.short	(.L_29 - .L_28)


	//   ....[0]....
.L_28:
        /*00ac*/ 	.word	0x00000430


	//   ....[1]....
        /*00b0*/ 	.word	0x00000450


	//----- nvinfo : EIATTR_REQNTID
	.align		4
.L_29:
        /*00b4*/ 	.byte	0x04, 0x10
        /*00b6*/ 	.short	(.L_31 - .L_30)
.L_30:
        /*00b8*/ 	.word	0x00000040
        /*00bc*/ 	.word	0x00000001
        /*00c0*/ 	.word	0x00000001


	//----- nvinfo : EIATTR_CBANK_PARAM_SIZE
	.align		4
.L_31:
        /*00c4*/ 	.byte	0x03, 0x19
        /*00c6*/ 	.short	0x002c


	//----- nvinfo : EIATTR_PARAM_CBANK
	.align		4
        /*00c8*/ 	.byte	0x04, 0x0a
        /*00ca*/ 	.short	(.L_33 - .L_32)
	.align		4
.L_32:
        /*00cc*/ 	.word	index@(.nv.constant0.triton_per_fused_add_linalg_vector_norm_mean_sub_4)
        /*00d0*/ 	.short	0x0210
        /*00d2*/ 	.short	0x002c


	//----- nvinfo : EIATTR_SW_WAR
	.align		4
.L_33:
        /*00d4*/ 	.byte	0x04, 0x36
        /*00d6*/ 	.short	(.L_35 - .L_34)
.L_34:
        /*00d8*/ 	.word	0x00000008
.L_35:


//--------------------- .nv.callgraph             --------------------------
	.section	.nv.callgraph,"",@"SHT_CUDA_CALLGRAPH"
	.align	4
	.sectionentsize	8
	.align		4
        /*0000*/ 	.word	0x00000000
	.align		4
        /*0004*/ 	.word	0xffffffff
	.align		4
        /*0008*/ 	.word	0x00000000
	.align		4
        /*000c*/ 	.word	0xfffffffe
	.align		4
        /*0010*/ 	.word	0x00000000
	.align		4
        /*0014*/ 	.word	0xfffffffd
	.align		4
        /*0018*/ 	.word	0x00000000
	.align		4
        /*001c*/ 	.word	0xfffffffc


//--------------------- .nv.constant4             --------------------------
	.section	.nv.constant4,"a",@progbits
	.align	8
	.align		8
.nv.constant4:
        /*0000*/ 	.dword	_$_str
	.align		8
        /*0008*/ 	.dword	_$_str_$_2


//--------------------- .text.triton_per_fused_add_linalg_vector_norm_mean_sub_4 --------------------------
	.section	.text.triton_per_fused_add_linalg_vector_norm_mean_sub_4,"ax",@progbits
	.sectionflags	@"SHF_BARRIERS=1"
	.align	128
        .global         triton_per_fused_add_linalg_vector_norm_mean_sub_4
        .type           triton_per_fused_add_linalg_vector_norm_mean_sub_4,@function
        .size           triton_per_fused_add_linalg_vector_norm_mean_sub_4,(.L_x_1 - triton_per_fused_add_linalg_vector_norm_mean_sub_4)
        .other          triton_per_fused_add_linalg_vector_norm_mean_sub_4,@"STO_CUDA_ENTRY STV_DEFAULT"
triton_per_fused_add_linalg_vector_norm_mean_sub_4:
.text.triton_per_fused_add_linalg_vector_norm_mean_sub_4:
[----:B------:R-:W0:Y:S01]  /*0000*/  LDC R1, c[0x0][0x28] ;  /* 0x00000a00ff017b82 */ /* 0x000e220000000800 */
[----:B------:R-:W1:Y:S07]  /*0010*/  S2R R6, SR_TID.X ;  /* 0x0000000000067919 */ /* 0x000e6e0000002100 */
[----:B------:R-:W2:Y:S01]  /*0020*/  LDC.64 R12, c[0x0][0x218] ;  /* 0x00008600ff0c7b82 */ /* 0x000ea20000000a00 */
[----:B------:R-:W-:-:S07]  /*0030*/  ULDC.64 UR6, c[0x0][0x208] ;  /* 0x0000820000067ab9 */ /* 0x000fce0000000a00 */
[----:B------:R-:W3:Y:S01]  /*0040*/  LDC.64 R14, c[0x0][0x220] ;  /* 0x00008800ff0e7b82 */ /* 0x000ee20000000a00 */
[----:B-1----:R-:W-:-:S04]  /*0050*/  SHF.L.U32 R7, R6, 0x2, RZ ;  /* 0x0000000206077819 */ /* 0x002fc800000006ff */
[----:B------:R-:W-:-:S04]  /*0060*/  LOP3.LUT R3, R7, 0xc0, RZ, 0xc0, !PT ;  /* 0x000000c007037812 */ /* 0x000fc800078ec0ff */
[----:B------:R-:W-:-:S05]  /*0070*/  LOP3.LUT R3, R3, 0xf, R6, 0xf8, !PT ;  /* 0x0000000f03037812 */ /* 0x000fca00078ef806 */
[----:B--2---:R-:W-:-:S04]  /*0080*/  IMAD.WIDE.U32 R12, R3, 0x4, R12 ;  /* 0x00000004030c7825 */ /* 0x004fc800078e000c */
[----:B---3--:R-:W-:Y:S01]  /*0090*/  IMAD.WIDE.U32 R14, R3, 0x4, R14 ;  /* 0x00000004030e7825 */ /* 0x008fe200078e000e */
[----:B------:R-:W2:Y:S04]  /*00a0*/  LDG.E R17, desc[UR6][R12.64+0xc40] ;  /* 0x000c40060c117981 */ /* 0x000ea8000c1e1900 */
[----:B------:R-:W2:Y:S04]  /*00b0*/  LDG.E R18, desc[UR6][R14.64+0x40] ;  /* 0x000040060e127981 */ /* 0x000ea8000c1e1900 */
[----:B------:R-:W3:Y:S04]  /*00c0*/  LDG.E R9, desc[UR6][R12.64+0xc00] ;  /* 0x000c00060c097981 */ /* 0x000ee8000c1e1900 */
[----:B------:R-:W3:Y:S04]  /*00d0*/  LDG.E R16, desc[UR6][R14.64] ;  /* 0x000000060e107981 */ /* 0x000ee8000c1e1900 */
[----:B------:R-:W4:Y:S04]  /*00e0*/  LDG.E R19, desc[UR6][R12.64+0xc80] ;  /* 0x000c80060c137981 */ /* 0x000f28000c1e1900 */
[----:B------:R-:W4:Y:S04]  /*00f0*/  LDG.E R20, desc[UR6][R14.64+0x80] ;  /* 0x000080060e147981 */ /* 0x000f28000c1e1900 */
[----:B------:R-:W5:Y:S04]  /*0100*/  LDG.E R21, desc[UR6][R12.64+0xcc0] ;  /* 0x000cc0060c157981 */ /* 0x000f68000c1e1900 */
[----:B------:R-:W5:Y:S01]  /*0110*/  LDG.E R22, desc[UR6][R14.64+0xc0] ;  /* 0x0000c0060e167981 */ /* 0x000f62000c1e1900 */
[----:B------:R-:W1:Y:S08]  /*0120*/  LDC.64 R2, c[0x0][0x210] ;  /* 0x00008400ff027b82 */ /* 0x000e700000000a00 */
[----:B------:R-:W1:Y:S08]  /*0130*/  LDC.64 R10, c[0x0][0x228] ;  /* 0x00008a00ff0a7b82 */ /* 0x000e700000000a00 */
[----:B------:R-:W1:Y:S02]  /*0140*/  LDC.64 R4, c[0x0][0x230] ;  /* 0x00008c00ff047b82 */ /* 0x000e640000000a00 */
[----:B-1----:R-:W5:Y:S04]  /*0150*/  LDG.E R0, desc[UR6][R2.64] ;  /* 0x0000000602007981 */ /* 0x002f68000c1e1900 */
[----:B0-----:R-:W5:Y:S04]  /*0160*/  LDG.E R10, desc[UR6][R10.64] ;  /* 0x000000060a0a7981 */ /* 0x001f68000c1e1900 */
[----:B------:R0:W5:Y:S01]  /*0170*/  LDG.E R4, desc[UR6][R4.64] ;  /* 0x0000000604047981 */ /* 0x000162000c1e1900 */
[----:B------:R-:W1:Y:S01]  /*0180*/  S2UR UR5, SR_CgaCtaId ;  /* 0x00000000000579c3 */ /* 0x000e620000008800 */
[C---:B------:R-:W-:Y:S01]  /*0190*/  LOP3.LUT P0, RZ, R6.reuse, 0x1f, RZ, 0xc0, !PT ;  /* 0x0000001f06ff7812 */ /* 0x040fe2000780c0ff */
[----:B------:R-:W-:Y:S01]  /*01a0*/  UMOV UR4, 0x400 ;  /* 0x0000040000047882 */ /* 0x000fe20000000000 */
[----:B------:R-:W-:Y:S01]  /*01b0*/  ISETP.GE.AND P1, PT, R6, 0x2, PT ;  /* 0x000000020600780c */ /* 0x000fe20003f26270 */
[----:B-1----:R-:W-:Y:S01]  /*01c0*/  UPRMT UR4, UR5, 0x654, UR4 ;  /* 0x0000065405047896 */ /* 0x002fe20008000004 */
[----:B--2---:R-:W-:Y:S01]  /*01d0*/  FADD R17, R17, -R18 ;  /* 0x8000001211117221 */ /* 0x004fe20000000000 */
[----:B---3--:R-:W-:-:S03]  /*01e0*/  FADD R9, R9, -R16 ;  /* 0x8000001009097221 */ /* 0x008fc60000000000 */
[----:B------:R-:W-:-:S04]  /*01f0*/  FMUL R16, R17, R17 ;  /* 0x0000001111107220 */ /* 0x000fc80000400000 */
[----:B------:R-:W-:Y:S01]  /*0200*/  FFMA R16, R9, R9, R16 ;  /* 0x0000000909107223 */ /* 0x000fe20000000010 */
[----:B----4-:R-:W-:-:S04]  /*0210*/  FADD R19, R19, -R20 ;  /* 0x8000001413137221 */ /* 0x010fc80000000000 */
[----:B------:R-:W-:Y:S01]  /*0220*/  FFMA R16, R19, R19, R16 ;  /* 0x0000001313107223 */ /* 0x000fe20000000010 */
[----:B-----5:R-:W-:-:S04]  /*0230*/  FADD R21, R21, -R22 ;  /* 0x8000001615157221 */ /* 0x020fc80000000000 */
[----:B------:R-:W-:-:S06]  /*0240*/  FFMA R16, R21, R21, R16 ;  /* 0x0000001515107223 */ /* 0x000fcc0000000010 */
[----:B------:R-:W1:Y:S02]  /*0250*/  MUFU.SQRT R16, R16 ;  /* 0x0000001000107308 */ /* 0x000e640000002000 */
[----:B-1----:R-:W1:Y:S02]  /*0260*/  SHFL.BFLY PT, R9, R16, 0x10, 0x1f ;  /* 0x0e001f0010097f89 */ /* 0x002e6400000e0000 */
[----:B-1----:R-:W-:-:S05]  /*0270*/  FADD R9, R16, R9 ;  /* 0x0000000910097221 */ /* 0x002fca0000000000 */
[----:B------:R-:W1:Y:S02]  /*0280*/  SHFL.BFLY PT, R12, R9, 0x8, 0x1f ;  /* 0x0d001f00090c7f89 */ /* 0x000e6400000e0000 */
[----:B-1----:R-:W-:Y:S01]  /*0290*/  FADD R12, R9, R12 ;  /* 0x0000000c090c7221 */ /* 0x002fe20000000000 */
[----:B------:R-:W-:-:S04]  /*02a0*/  SHF.R.U32.HI R9, RZ, 0x3, R6 ;  /* 0x00000003ff097819 */ /* 0x000fc80000011606 */
[----:B0-----:R-:W0:Y:S02]  /*02b0*/  SHFL.BFLY PT, R5, R12, 0x4, 0x1f ;  /* 0x0c801f000c057f89 */ /* 0x001e2400000e0000 */
[----:B0-----:R-:W-:Y:S01]  /*02c0*/  FADD R5, R12, R5 ;  /* 0x000000050c057221 */ /* 0x001fe20000000000 */
[----:B------:R-:W-:Y:S02]  /*02d0*/  LOP3.LUT R12, R9, 0x4, RZ, 0xc0, !PT ;  /* 0x00000004090c7812 */ /* 0x000fe400078ec0ff */
[----:B------:R-:W-:Y:S02]  /*02e0*/  LOP3.LUT R9, R6, 0x1, RZ, 0xc0, !PT ;  /* 0x0000000106097812 */ /* 0x000fe400078ec0ff */
[----:B------:R-:W0:Y:S02]  /*02f0*/  SHFL.BFLY PT, R14, R5, 0x2, 0x1f ;  /* 0x0c401f00050e7f89 */ /* 0x000e2400000e0000 */
[----:B0-----:R-:W-:-:S05]  /*0300*/  FADD R14, R5, R14 ;  /* 0x0000000e050e7221 */ /* 0x001fca0000000000 */
[----:B------:R-:W0:Y:S02]  /*0310*/  SHFL.BFLY PT, R11, R14, 0x1, 0x1f ;  /* 0x0c201f000e0b7f89 */ /* 0x000e2400000e0000 */
[----:B0-----:R-:W-:-:S05]  /*0320*/  FADD R11, R14, R11 ;  /* 0x0000000b0e0b7221 */ /* 0x001fca0000000000 */
[----:B------:R-:W-:Y:S01]  /*0330*/  @!P0 STS [R12+UR4], R11 ;  /* 0x0000000b0c008988 */ /* 0x000fe20008000804 */
[----:B------:R-:W-:Y:S01]  /*0340*/  BAR.SYNC.DEFER_BLOCKING 0x0 ;  /* 0x0000000000007b1d */ /* 0x000fe20000010000 */
[----:B------:R-:W-:-:S04]  /*0350*/  ISETP.NE.U32.AND P0, PT, R9, 0x1, PT ;  /* 0x000000010900780c */ /* 0x000fc80003f05070 */
[----:B------:R-:W-:Y:S01]  /*0360*/  ISETP.LT.AND P0, PT, R6, 0x2, P0 ;  /* 0x000000020600780c */ /* 0x000fe20000701270 */
[----:B------:R-:W0:Y:S04]  /*0370*/  @!P1 LDS R8, [R7+UR4] ;  /* 0x0000000407089984 */ /* 0x000e280008000800 */
[----:B0-----:R-:W0:Y:S02]  /*0380*/  SHFL.BFLY PT, R5, R8, 0x1, 0x1f ;  /* 0x0c201f0008057f89 */ /* 0x001e2400000e0000 */
[----:B0-----:R-:W-:Y:S01]  /*0390*/  FADD R14, R8, R5 ;  /* 0x00000005080e7221 */ /* 0x001fe20000000000 */
[----:B------:R-:W-:-:S05]  /*03a0*/  FFMA R5, R0, 0.015625, RZ ;  /* 0x3c80000000057823 */ /* 0x000fca00000000ff */
[----:B------:R-:W-:Y:S01]  /*03b0*/  @P0 STS [R7+UR4], R14 ;  /* 0x0000000e07000988 */ /* 0x000fe20008000804 */
[----:B------:R-:W-:Y:S01]  /*03c0*/  BAR.SYNC.DEFER_BLOCKING 0x0 ;  /* 0x0000000000007b1d */ /* 0x000fe20000010000 */
[----:B------:R-:W-:Y:S01]  /*03d0*/  LOP3.LUT P0, RZ, R6, 0x3f, RZ, 0xc0, !PT ;  /* 0x0000003f06ff7812 */ /* 0x000fe2000780c0ff */
[----:B------:R-:W-:-:S04]  /*03e0*/  FFMA R5, R10, 0.015625, R5 ;  /* 0x3c8000000a057823 */ /* 0x000fc80000000005 */
[----:B------:R-:W-:Y:S01]  /*03f0*/  FFMA R4, R4, 0.015625, R5 ;  /* 0x3c80000004047823 */ /* 0x000fe20000000005 */
[----:B------:R-:W0:Y:S03]  /*0400*/  LDS R9, [UR4] ;  /* 0x00000004ff097984 */ /* 0x000e260008000800 */
[----:B0-----:R-:W-:Y:S01]  /*0410*/  FFMA R9, R9, 0.015625, R4 ;  /* 0x3c80000009097823 */ /* 0x001fe20000000004 */
[----:B------:R-:W-:Y:S06]  /*0420*/  BAR.SYNC.DEFER_BLOCKING 0x0 ;  /* 0x0000000000007b1d */ /* 0x000fec0000010000 */
[----:B------:R-:W-:Y:S05]  /*0430*/  @P0 EXIT ;  /* 0x000000000000094d */ /* 0x000fea0003800000 */
[----:B------:R-:W-:Y:S01]  /*0440*/  STG.E desc[UR6][R2.64], R9 ;  /* 0x0000000902007986 */ /* 0x000fe2000c101906 */
[----:B------:R-:W-:Y:S05]  /*0450*/  EXIT ;  /* 0x000000000000794d */ /* 0x000fea0003800000 */
.L_x_0:
[----:B------:R-:W-:-:S00]  /*0460*/  BRA `(.L_x_0) ;  /* 0xfffffffc00fc7947 */ /* 0x000fc0000383ffff */
[----:B------:R-:W-:-:S00]  /*0470*/  NOP ;  /* 0x0000000000007918 */ /* 0x000fc00000000000 */
        /* <DEDUP_REMOVED lines=8> */
.L_x_1:


//--------------------- .nv.global.init           --------------------------
	.section	.nv.global.init,"aw",@progbits
.nv.global.init:
	.type		_$_str,@object
	.size		_$_str,(_$_str_$_2 - _$_str)
_$_str:
        /*0000*/ 	.byte	0x5f, 0x5f, 0x43, 0x55, 0x44, 0x41, 0x5f, 0x46, 0x54, 0x5a, 0x00
	.type		_$_str_$_2,@object
	.size		_$_str_$_2,(.L_1 - _$_str_$_2)
_$_str_$_2:
        /*000b*/ 	.byte	0x5f, 0x5f, 0x43, 0x55, 0x44, 0x41, 0x5f, 0x50, 0x52, 0x45, 0x43, 0x5f, 0x53, 0x51, 0x52, 0x54
        /*001b*/ 	.byte	0x00
.L_1:


//--------------------- .nv.shared.triton_per_fused_add_linalg_vector_norm_mean_sub_4 --------------------------
	.section	.nv.shared.triton_per_fused_add_linalg_vector_norm_mean_sub_4,"aw",@nobits
	.sectionflags	@""
	.align	16
	.zero		1024


//--------------------- .nv.constant0.triton_per_fused_add_linalg_vector_norm_mean_sub_4 --------------------------
	.section	.nv.constant0.triton_per_fused_add_linalg_vector_norm_mean_sub_4,"a",@progbits
	.sectionflags	@""
	.align	4
.nv.constant0.triton_per_fused_add_linalg_vector_norm_mean_sub_4:
	.zero		572
